//
// Generated by NVIDIA NVVM Compiler
//
// Compiler Build ID: CL-36424714
// Cuda compilation tools, release 13.0, V13.0.88
// Based on NVVM 20.0.0
//

.version 9.0
.target sm_100
.address_size 64

	// .globl	_Z17standartMulKernelPtS_S_S_i

.visible .entry _Z17standartMulKernelPtS_S_S_i(
	.param .u64 .ptr .align 1 _Z17standartMulKernelPtS_S_S_i_param_0,
	.param .u64 .ptr .align 1 _Z17standartMulKernelPtS_S_S_i_param_1,
	.param .u64 .ptr .align 1 _Z17standartMulKernelPtS_S_S_i_param_2,
	.param .u64 .ptr .align 1 _Z17standartMulKernelPtS_S_S_i_param_3,
	.param .u32 _Z17standartMulKernelPtS_S_S_i_param_4
)
{
	.reg .pred 	%p<17>;
	.reg .b16 	%rs<61>;
	.reg .b32 	%r<167>;
	.reg .b64 	%rd<87>;

	ld.param.u64 	%rd11, [_Z17standartMulKernelPtS_S_S_i_param_0];
	ld.param.u64 	%rd12, [_Z17standartMulKernelPtS_S_S_i_param_1];
	ld.param.u64 	%rd9, [_Z17standartMulKernelPtS_S_S_i_param_2];
	ld.param.u64 	%rd10, [_Z17standartMulKernelPtS_S_S_i_param_3];
	ld.param.u32 	%r48, [_Z17standartMulKernelPtS_S_S_i_param_4];
	cvta.to.global.u64 	%rd1, %rd11;
	cvta.to.global.u64 	%rd2, %rd12;
	mov.u32 	%r49, %tid.x;
	mov.u32 	%r50, %ctaid.x;
	mov.u32 	%r51, %ntid.x;
	mad.lo.s32 	%r1, %r50, %r51, %r49;
	setp.ge.s32 	%p1, %r1, %r48;
	@%p1 bra 	$L__BB0_14;
	setp.lt.s32 	%p6, %r1, 0;
	setp.lt.s32 	%p7, %r48, 1;
	mov.b32 	%r166, 0;
	or.pred  	%p8, %p6, %p7;
	@%p8 bra 	$L__BB0_17;
	add.s32 	%r59, %r48, -1;
	min.u32 	%r60, %r1, %r59;
	add.s32 	%r2, %r60, 1;
	and.b32  	%r3, %r2, 15;
	setp.lt.u32 	%p9, %r60, 15;
	mov.b32 	%r166, 0;
	mov.u32 	%r153, %r1;
	mov.u32 	%r158, %r166;
	@%p9 bra 	$L__BB0_5;
	and.b32  	%r158, %r2, 2147483632;
	mov.b32 	%r166, 0;
	mov.u32 	%r153, %r1;
	mov.u32 	%r146, %r166;
$L__BB0_4:
	.pragma "nounroll";
	mul.wide.u32 	%rd15, %r153, 2;
	add.s64 	%rd16, %rd2, %rd15;
	ld.global.u16 	%rs3, [%rd16];
	mul.wide.u32 	%rd17, %r146, 2;
	add.s64 	%rd18, %rd1, %rd17;
	ld.global.u16 	%rs4, [%rd18];
	mul.wide.u16 	%r62, %rs4, %rs3;
	add.s32 	%r63, %r62, %r166;
	add.s32 	%r64, %r153, -1;
	mul.wide.u32 	%rd19, %r64, 2;
	add.s64 	%rd20, %rd2, %rd19;
	ld.global.u16 	%rs5, [%rd20];
	ld.global.u16 	%rs6, [%rd18+2];
	mul.wide.u16 	%r65, %rs6, %rs5;
	add.s32 	%r66, %r65, %r63;
	add.s32 	%r67, %r153, -2;
	mul.wide.u32 	%rd21, %r67, 2;
	add.s64 	%rd22, %rd2, %rd21;
	ld.global.u16 	%rs7, [%rd22];
	ld.global.u16 	%rs8, [%rd18+4];
	mul.wide.u16 	%r68, %rs8, %rs7;
	add.s32 	%r69, %r68, %r66;
	add.s32 	%r70, %r153, -3;
	mul.wide.u32 	%rd23, %r70, 2;
	add.s64 	%rd24, %rd2, %rd23;
	ld.global.u16 	%rs9, [%rd24];
	ld.global.u16 	%rs10, [%rd18+6];
	mul.wide.u16 	%r71, %rs10, %rs9;
	add.s32 	%r72, %r71, %r69;
	add.s32 	%r73, %r153, -4;
	mul.wide.u32 	%rd25, %r73, 2;
	add.s64 	%rd26, %rd2, %rd25;
	ld.global.u16 	%rs11, [%rd26];
	ld.global.u16 	%rs12, [%rd18+8];
	mul.wide.u16 	%r74, %rs12, %rs11;
	add.s32 	%r75, %r74, %r72;
	add.s32 	%r76, %r153, -5;
	mul.wide.u32 	%rd27, %r76, 2;
	add.s64 	%rd28, %rd2, %rd27;
	ld.global.u16 	%rs13, [%rd28];
	ld.global.u16 	%rs14, [%rd18+10];
	mul.wide.u16 	%r77, %rs14, %rs13;
	add.s32 	%r78, %r77, %r75;
	add.s32 	%r79, %r153, -6;
	mul.wide.u32 	%rd29, %r79, 2;
	add.s64 	%rd30, %rd2, %rd29;
	ld.global.u16 	%rs15, [%rd30];
	ld.global.u16 	%rs16, [%rd18+12];
	mul.wide.u16 	%r80, %rs16, %rs15;
	add.s32 	%r81, %r80, %r78;
	add.s32 	%r82, %r153, -7;
	mul.wide.u32 	%rd31, %r82, 2;
	add.s64 	%rd32, %rd2, %rd31;
	ld.global.u16 	%rs17, [%rd32];
	ld.global.u16 	%rs18, [%rd18+14];
	mul.wide.u16 	%r83, %rs18, %rs17;
	add.s32 	%r84, %r83, %r81;
	add.s32 	%r85, %r153, -8;
	mul.wide.u32 	%rd33, %r85, 2;
	add.s64 	%rd34, %rd2, %rd33;
	ld.global.u16 	%rs19, [%rd34];
	ld.global.u16 	%rs20, [%rd18+16];
	mul.wide.u16 	%r86, %rs20, %rs19;
	add.s32 	%r87, %r86, %r84;
	add.s32 	%r88, %r153, -9;
	mul.wide.u32 	%rd35, %r88, 2;
	add.s64 	%rd36, %rd2, %rd35;
	ld.global.u16 	%rs21, [%rd36];
	ld.global.u16 	%rs22, [%rd18+18];
	mul.wide.u16 	%r89, %rs22, %rs21;
	add.s32 	%r90, %r89, %r87;
	add.s32 	%r91, %r153, -10;
	mul.wide.u32 	%rd37, %r91, 2;
	add.s64 	%rd38, %rd2, %rd37;
	ld.global.u16 	%rs23, [%rd38];
	ld.global.u16 	%rs24, [%rd18+20];
	mul.wide.u16 	%r92, %rs24, %rs23;
	add.s32 	%r93, %r92, %r90;
	add.s32 	%r94, %r153, -11;
	mul.wide.u32 	%rd39, %r94, 2;
	add.s64 	%rd40, %rd2, %rd39;
	ld.global.u16 	%rs25, [%rd40];
	ld.global.u16 	%rs26, [%rd18+22];
	mul.wide.u16 	%r95, %rs26, %rs25;
	add.s32 	%r96, %r95, %r93;
	add.s32 	%r97, %r153, -12;
	mul.wide.u32 	%rd41, %r97, 2;
	add.s64 	%rd42, %rd2, %rd41;
	ld.global.u16 	%rs27, [%rd42];
	ld.global.u16 	%rs28, [%rd18+24];
	mul.wide.u16 	%r98, %rs28, %rs27;
	add.s32 	%r99, %r98, %r96;
	add.s32 	%r100, %r153, -13;
	mul.wide.u32 	%rd43, %r100, 2;
	add.s64 	%rd44, %rd2, %rd43;
	ld.global.u16 	%rs29, [%rd44];
	ld.global.u16 	%rs30, [%rd18+26];
	mul.wide.u16 	%r101, %rs30, %rs29;
	add.s32 	%r102, %r101, %r99;
	add.s32 	%r103, %r153, -14;
	mul.wide.u32 	%rd45, %r103, 2;
	add.s64 	%rd46, %rd2, %rd45;
	ld.global.u16 	%rs31, [%rd46];
	ld.global.u16 	%rs32, [%rd18+28];
	mul.wide.u16 	%r104, %rs32, %rs31;
	add.s32 	%r105, %r104, %r102;
	add.s32 	%r106, %r153, -15;
	mul.wide.u32 	%rd47, %r106, 2;
	add.s64 	%rd48, %rd2, %rd47;
	ld.global.u16 	%rs33, [%rd48];
	ld.global.u16 	%rs34, [%rd18+30];
	mul.wide.u16 	%r107, %rs34, %rs33;
	add.s32 	%r166, %r107, %r105;
	add.s32 	%r146, %r146, 16;
	add.s32 	%r153, %r153, -16;
	setp.eq.s32 	%p10, %r146, %r158;
	@%p10 bra 	$L__BB0_5;
	bra.uni 	$L__BB0_4;
$L__BB0_5:
	setp.eq.s32 	%p11, %r3, 0;
	@%p11 bra 	$L__BB0_17;
	and.b32  	%r24, %r2, 7;
	setp.lt.u32 	%p12, %r3, 8;
	@%p12 bra 	$L__BB0_8;
	mul.wide.u32 	%rd49, %r153, 2;
	add.s64 	%rd50, %rd2, %rd49;
	ld.global.u16 	%rs35, [%rd50];
	mul.wide.u32 	%rd51, %r158, 2;
	add.s64 	%rd52, %rd1, %rd51;
	ld.global.u16 	%rs36, [%rd52];
	mul.wide.u16 	%r109, %rs36, %rs35;
	add.s32 	%r110, %r109, %r166;
	add.s32 	%r111, %r153, -1;
	mul.wide.u32 	%rd53, %r111, 2;
	add.s64 	%rd54, %rd2, %rd53;
	ld.global.u16 	%rs37, [%rd54];
	ld.global.u16 	%rs38, [%rd52+2];
	mul.wide.u16 	%r112, %rs38, %rs37;
	add.s32 	%r113, %r112, %r110;
	add.s32 	%r114, %r153, -2;
	mul.wide.u32 	%rd55, %r114, 2;
	add.s64 	%rd56, %rd2, %rd55;
	ld.global.u16 	%rs39, [%rd56];
	ld.global.u16 	%rs40, [%rd52+4];
	mul.wide.u16 	%r115, %rs40, %rs39;
	add.s32 	%r116, %r115, %r113;
	add.s32 	%r117, %r153, -3;
	mul.wide.u32 	%rd57, %r117, 2;
	add.s64 	%rd58, %rd2, %rd57;
	ld.global.u16 	%rs41, [%rd58];
	ld.global.u16 	%rs42, [%rd52+6];
	mul.wide.u16 	%r118, %rs42, %rs41;
	add.s32 	%r119, %r118, %r116;
	add.s32 	%r120, %r153, -4;
	mul.wide.u32 	%rd59, %r120, 2;
	add.s64 	%rd60, %rd2, %rd59;
	ld.global.u16 	%rs43, [%rd60];
	ld.global.u16 	%rs44, [%rd52+8];
	mul.wide.u16 	%r121, %rs44, %rs43;
	add.s32 	%r122, %r121, %r119;
	add.s32 	%r123, %r153, -5;
	mul.wide.u32 	%rd61, %r123, 2;
	add.s64 	%rd62, %rd2, %rd61;
	ld.global.u16 	%rs45, [%rd62];
	ld.global.u16 	%rs46, [%rd52+10];
	mul.wide.u16 	%r124, %rs46, %rs45;
	add.s32 	%r125, %r124, %r122;
	add.s32 	%r126, %r153, -6;
	mul.wide.u32 	%rd63, %r126, 2;
	add.s64 	%rd64, %rd2, %rd63;
	ld.global.u16 	%rs47, [%rd64];
	ld.global.u16 	%rs48, [%rd52+12];
	mul.wide.u16 	%r127, %rs48, %rs47;
	add.s32 	%r128, %r127, %r125;
	add.s32 	%r129, %r153, -7;
	mul.wide.u32 	%rd65, %r129, 2;
	add.s64 	%rd66, %rd2, %rd65;
	ld.global.u16 	%rs49, [%rd66];
	ld.global.u16 	%rs50, [%rd52+14];
	mul.wide.u16 	%r130, %rs50, %rs49;
	add.s32 	%r166, %r130, %r128;
	add.s32 	%r158, %r158, 8;
	add.s32 	%r153, %r153, -8;
$L__BB0_8:
	setp.eq.s32 	%p13, %r24, 0;
	@%p13 bra 	$L__BB0_17;
	and.b32  	%r32, %r2, 3;
	setp.lt.u32 	%p14, %r24, 4;
	@%p14 bra 	$L__BB0_11;
	mul.wide.u32 	%rd67, %r153, 2;
	add.s64 	%rd68, %rd2, %rd67;
	ld.global.u16 	%rs51, [%rd68];
	mul.wide.u32 	%rd69, %r158, 2;
	add.s64 	%rd70, %rd1, %rd69;
	ld.global.u16 	%rs52, [%rd70];
	mul.wide.u16 	%r132, %rs52, %rs51;
	add.s32 	%r133, %r132, %r166;
	add.s32 	%r134, %r153, -1;
	mul.wide.u32 	%rd71, %r134, 2;
	add.s64 	%rd72, %rd2, %rd71;
	ld.global.u16 	%rs53, [%rd72];
	ld.global.u16 	%rs54, [%rd70+2];
	mul.wide.u16 	%r135, %rs54, %rs53;
	add.s32 	%r136, %r135, %r133;
	add.s32 	%r137, %r153, -2;
	mul.wide.u32 	%rd73, %r137, 2;
	add.s64 	%rd74, %rd2, %rd73;
	ld.global.u16 	%rs55, [%rd74];
	ld.global.u16 	%rs56, [%rd70+4];
	mul.wide.u16 	%r138, %rs56, %rs55;
	add.s32 	%r139, %r138, %r136;
	add.s32 	%r140, %r153, -3;
	mul.wide.u32 	%rd75, %r140, 2;
	add.s64 	%rd76, %rd2, %rd75;
	ld.global.u16 	%rs57, [%rd76];
	ld.global.u16 	%rs58, [%rd70+6];
	mul.wide.u16 	%r141, %rs58, %rs57;
	add.s32 	%r166, %r141, %r139;
	add.s32 	%r158, %r158, 4;
	add.s32 	%r153, %r153, -4;
$L__BB0_11:
	setp.eq.s32 	%p15, %r32, 0;
	@%p15 bra 	$L__BB0_17;
	mul.wide.u32 	%rd77, %r158, 2;
	add.s64 	%rd86, %rd1, %rd77;
	neg.s32 	%r163, %r32;
$L__BB0_13:
	.pragma "nounroll";
	mul.wide.u32 	%rd78, %r153, 2;
	add.s64 	%rd79, %rd2, %rd78;
	ld.global.u16 	%rs59, [%rd79];
	ld.global.u16 	%rs60, [%rd86];
	mul.wide.u16 	%r142, %rs60, %rs59;
	add.s32 	%r166, %r142, %r166;
	add.s32 	%r153, %r153, -1;
	add.s64 	%rd86, %rd86, 2;
	add.s32 	%r163, %r163, 1;
	setp.ne.s32 	%p16, %r163, 0;
	@%p16 bra 	$L__BB0_13;
	bra.uni 	$L__BB0_17;
$L__BB0_14:
	add.s32 	%r150, %r1, -7;
	setp.ge.s32 	%p2, %r150, %r48;
	mov.b32 	%r166, 0;
	@%p2 bra 	$L__BB0_17;
	add.s64 	%rd85, %rd2, 14;
	mov.b32 	%r147, 0;
	mov.u32 	%r148, %r1;
	mov.u32 	%r166, %r147;
$L__BB0_16:
	mul.wide.s32 	%rd13, %r150, 2;
	add.s64 	%rd14, %rd1, %rd13;
	ld.global.u16 	%rs1, [%rd85];
	ld.global.u16 	%rs2, [%rd14];
	mul.wide.u16 	%r54, %rs2, %rs1;
	add.s32 	%r166, %r54, %r166;
	add.s32 	%r150, %r150, 1;
	add.s32 	%r55, %r148, -6;
	setp.lt.s32 	%p3, %r55, %r48;
	setp.ne.s32 	%p4, %r147, 14;
	and.pred  	%p5, %p3, %p4;
	add.s32 	%r148, %r148, 1;
	add.s32 	%r147, %r147, 2;
	add.s64 	%rd85, %rd85, -2;
	@%p5 bra 	$L__BB0_16;
$L__BB0_17:
	cvta.to.global.u64 	%rd80, %rd10;
	cvta.to.global.u64 	%rd81, %rd9;
	shr.u32 	%r143, %r166, 16;
	mul.wide.s32 	%rd82, %r1, 2;
	add.s64 	%rd83, %rd80, %rd82;
	st.global.u16 	[%rd83+2], %r143;
	add.s64 	%rd84, %rd81, %rd82;
	st.global.u16 	[%rd84], %r166;
	ret;

}
	// .globl	_Z6func_1PjS_S_
.visible .entry _Z6func_1PjS_S_(
	.param .u64 .ptr .align 1 _Z6func_1PjS_S__param_0,
	.param .u64 .ptr .align 1 _Z6func_1PjS_S__param_1,
	.param .u64 .ptr .align 1 _Z6func_1PjS_S__param_2
)
{


	ret;

}
	// .globl	_Z6func_2PjS_S_
.visible .entry _Z6func_2PjS_S_(
	.param .u64 .ptr .align 1 _Z6func_2PjS_S__param_0,
	.param .u64 .ptr .align 1 _Z6func_2PjS_S__param_1,
	.param .u64 .ptr .align 1 _Z6func_2PjS_S__param_2
)
{


	ret;

}


// ===== COMPILED SASS (sm_100) =====

	.target	sm_100

	.elftype	@"ET_EXEC"


//--------------------- .note.nv.tkinfo           --------------------------
	.section	.note.nv.tkinfo,"",@"SHT_NOTE"
	.sectionflags	@"SHF_NOTE_NV_TKINFO"
	.tkinfo
        /*0018*/ 	.word	0x00000002
        /*0030*/ 	.string	""
        /*0030*/ 	.string	"ptxas"
        /*0030*/ 	.string	"Cuda compilation tools, release 13.0, V13.0.88"
        /*0030*/ 	.string	"Build cuda_13.0.r13.0/compiler.36424714_0"
        /*0030*/ 	.string	"-arch sm_100 -m 64 "



//--------------------- .note.nv.cuinfo           --------------------------
	.section	.note.nv.cuinfo,"",@"SHT_NOTE"
	.sectionflags	@"SHF_NOTE_NV_CUINFO"
        /*0018*/ 	.short	0x0002
        /*001a*/ 	.short	0x0064
        /*001c*/ 	.short	0x0082
	.zero		2


//--------------------- .nv.info                  --------------------------
	.section	.nv.info,"",@"SHT_CUDA_INFO"
	.align	4


	//----- nvinfo : EIATTR_REGCOUNT
	.align		4
        /*0000*/ 	.byte	0x04, 0x2f
        /*0002*/ 	.short	(.L_1 - .L_0)
	.align		4
.L_0:
        /*0004*/ 	.word	index@(_Z17standartMulKernelPtS_S_S_i)
        /*0008*/ 	.word	0x00000020


	//----- nvinfo : EIATTR_FRAME_SIZE
	.align		4
.L_1:
        /*000c*/ 	.byte	0x04, 0x11
        /*000e*/ 	.short	(.L_3 - .L_2)
	.align		4
.L_2:
        /*0010*/ 	.word	index@(_Z17standartMulKernelPtS_S_S_i)
        /*0014*/ 	.word	0x00000000


	//----- nvinfo : EIATTR_REGCOUNT
	.align		4
.L_3:
        /*0018*/ 	.byte	0x04, 0x2f
        /*001a*/ 	.short	(.L_5 - .L_4)
	.align		4
.L_4:
        /*001c*/ 	.word	index@(_Z6func_1PjS_S_)
        /*0020*/ 	.word	0x00000004


	//----- nvinfo : EIATTR_FRAME_SIZE
	.align		4
.L_5:
        /*0024*/ 	.byte	0x04, 0x11
        /*0026*/ 	.short	(.L_7 - .L_6)
	.align		4
.L_6:
        /*0028*/ 	.word	index@(_Z6func_1PjS_S_)
        /*002c*/ 	.word	0x00000000


	//----- nvinfo : EIATTR_REGCOUNT
	.align		4
.L_7:
        /*0030*/ 	.byte	0x04, 0x2f
        /*0032*/ 	.short	(.L_9 - .L_8)
	.align		4
.L_8:
        /*0034*/ 	.word	index@(_Z6func_2PjS_S_)
        /*0038*/ 	.word	0x00000004


	//----- nvinfo : EIATTR_FRAME_SIZE
	.align		4
.L_9:
        /*003c*/ 	.byte	0x04, 0x11
        /*003e*/ 	.short	(.L_11 - .L_10)
	.align		4
.L_10:
        /*0040*/ 	.word	index@(_Z6func_2PjS_S_)
        /*0044*/ 	.word	0x00000000


	//----- nvinfo : EIATTR_MIN_STACK_SIZE
	.align		4
.L_11:
        /*0048*/ 	.byte	0x04, 0x12
        /*004a*/ 	.short	(.L_13 - .L_12)
	.align		4
.L_12:
        /*004c*/ 	.word	index@(_Z6func_2PjS_S_)
        /*0050*/ 	.word	0x00000000


	//----- nvinfo : EIATTR_MIN_STACK_SIZE
	.align		4
.L_13:
        /*0054*/ 	.byte	0x04, 0x12
        /*0056*/ 	.short	(.L_15 - .L_14)
	.align		4
.L_14:
        /*0058*/ 	.word	index@(_Z6func_1PjS_S_)
        /*005c*/ 	.word	0x00000000


	//----- nvinfo : EIATTR_MIN_STACK_SIZE
	.align		4
.L_15:
        /*0060*/ 	.byte	0x04, 0x12
        /*0062*/ 	.short	(.L_17 - .L_16)
	.align		4
.L_16:
        /*0064*/ 	.word	index@(_Z17standartMulKernelPtS_S_S_i)
        /*0068*/ 	.word	0x00000000
.L_17:


//--------------------- .nv.compat                --------------------------
	.section	.nv.compat,"",@"SHT_CUDA_COMPAT_INFO"
	.align	4
        /*0000*/ 	.byte	0x02, 0x09, 0x00, 0x00, 0x02, 0x02, 0x01, 0x00, 0x02, 0x05, 0x05, 0x00, 0x03, 0x07, 0x01, 0x01
        /*0010*/ 	.byte	0x02, 0x03, 0x00, 0x00, 0x02, 0x06, 0x01, 0x00, 0x04, 0x0b, 0x08, 0x00, 0x09, 0x00, 0x00, 0x00
        /*0020*/ 	.byte	0x00, 0x00, 0x00, 0x00


//--------------------- .nv.info._Z6func_2PjS_S_  --------------------------
	.section	.nv.info._Z6func_2PjS_S_,"",@"SHT_CUDA_INFO"
	.sectionflags	@""
	.align	4


	//----- nvinfo : EIATTR_CUDA_API_VERSION
	.align		4
        /*0000*/ 	.byte	0x04, 0x37
        /*0002*/ 	.short	(.L_19 - .L_18)
.L_18:
        /*0004*/ 	.word	0x00000082


	//----- nvinfo : EIATTR_KPARAM_INFO
	.align		4
.L_19:
        /*0008*/ 	.byte	0x04, 0x17
        /*000a*/ 	.short	(.L_21 - .L_20)
.L_20:
        /*000c*/ 	.word	0x00000000
        /*0010*/ 	.short	0x0002
        /*0012*/ 	.short	0x0010
        /*0014*/ 	.byte	0x00, 0xf5, 0x21, 0x00


	//----- nvinfo : EIATTR_KPARAM_INFO
	.align		4
.L_21:
        /*0018*/ 	.byte	0x04, 0x17
        /*001a*/ 	.short	(.L_23 - .L_22)
.L_22:
        /*001c*/ 	.word	0x00000000
        /*0020*/ 	.short	0x0001
        /*0022*/ 	.short	0x0008
        /*0024*/ 	.byte	0x00, 0xf5, 0x21, 0x00


	//----- nvinfo : EIATTR_KPARAM_INFO
	.align		4
.L_23:
        /*0028*/ 	.byte	0x04, 0x17
        /*002a*/ 	.short	(.L_25 - .L_24)
.L_24:
        /*002c*/ 	.word	0x00000000
        /*0030*/ 	.short	0x0000
        /*0032*/ 	.short	0x0000
        /*0034*/ 	.byte	0x00, 0xf5, 0x21, 0x00


	//----- nvinfo : EIATTR_SPARSE_MMA_MASK
	.align		4
.L_25:
        /*0038*/ 	.byte	0x03, 0x50
        /*003a*/ 	.short	0x0000


	//----- nvinfo : EIATTR_MAXREG_COUNT
	.align		4
        /*003c*/ 	.byte	0x03, 0x1b
        /*003e*/ 	.short	0x00ff


	//----- nvinfo : EIATTR_MERCURY_ISA_VERSION
	.align		4
        /*0040*/ 	.byte	0x03, 0x5f
        /*0042*/ 	.short	0x0101


	//----- nvinfo : EIATTR_VRC_CTA_INIT_COUNT
	.align		4
        /*0044*/ 	.byte	0x02, 0x4a
	.zero		1
	.zero		1


	//----- nvinfo : EIATTR_EXIT_INSTR_OFFSETS
	.align		4
        /*0048*/ 	.byte	0x04, 0x1c
        /*004a*/ 	.short	(.L_27 - .L_26)


	//   ....[0]....
.L_26:
        /*004c*/ 	.word	0x00000010


	//----- nvinfo : EIATTR_CBANK_PARAM_SIZE
	.align		4
.L_27:
        /*0050*/ 	.byte	0x03, 0x19
        /*0052*/ 	.short	0x0018


	//----- nvinfo : EIATTR_PARAM_CBANK
	.align		4
        /*0054*/ 	.byte	0x04, 0x0a
        /*0056*/ 	.short	(.L_29 - .L_28)
	.align		4
.L_28:
        /*0058*/ 	.word	index@(.nv.constant0._Z6func_2PjS_S_)
        /*005c*/ 	.short	0x0380
        /*005e*/ 	.short	0x0018


	//----- nvinfo : EIATTR_SW_WAR
	.align		4
.L_29:
        /*0060*/ 	.byte	0x04, 0x36
        /*0062*/ 	.short	(.L_31 - .L_30)
.L_30:
        /*0064*/ 	.word	0x00000008
.L_31:


//--------------------- .nv.info._Z6func_1PjS_S_  --------------------------
	.section	.nv.info._Z6func_1PjS_S_,"",@"SHT_CUDA_INFO"
	.sectionflags	@""
	.align	4


	//----- nvinfo : EIATTR_CUDA_API_VERSION
	.align		4
        /*0000*/ 	.byte	0x04, 0x37
        /*0002*/ 	.short	(.L_33 - .L_32)
.L_32:
        /*0004*/ 	.word	0x00000082


	//----- nvinfo : EIATTR_KPARAM_INFO
	.align		4
.L_33:
        /*0008*/ 	.byte	0x04, 0x17
        /*000a*/ 	.short	(.L_35 - .L_34)
.L_34:
        /*000c*/ 	.word	0x00000000
        /*0010*/ 	.short	0x0002
        /*0012*/ 	.short	0x0010
        /*0014*/ 	.byte	0x00, 0xf5, 0x21, 0x00


	//----- nvinfo : EIATTR_KPARAM_INFO
	.align		4
.L_35:
        /*0018*/ 	.byte	0x04, 0x17
        /*001a*/ 	.short	(.L_37 - .L_36)
.L_36:
        /*001c*/ 	.word	0x00000000
        /*0020*/ 	.short	0x0001
        /*0022*/ 	.short	0x0008
        /*0024*/ 	.byte	0x00, 0xf5, 0x21, 0x00


	//----- nvinfo : EIATTR_KPARAM_INFO
	.align		4
.L_37:
        /*0028*/ 	.byte	0x04, 0x17
        /*002a*/ 	.short	(.L_39 - .L_38)
.L_38:
        /*002c*/ 	.word	0x00000000
        /*0030*/ 	.short	0x0000
        /*0032*/ 	.short	0x0000
        /*0034*/ 	.byte	0x00, 0xf5, 0x21, 0x00


	//----- nvinfo : EIATTR_SPARSE_MMA_MASK
	.align		4
.L_39:
        /*0038*/ 	.byte	0x03, 0x50
        /*003a*/ 	.short	0x0000


	//----- nvinfo : EIATTR_MAXREG_COUNT
	.align		4
        /*003c*/ 	.byte	0x03, 0x1b
        /*003e*/ 	.short	0x00ff


	//----- nvinfo : EIATTR_MERCURY_ISA_VERSION
	.align		4
        /*0040*/ 	.byte	0x03, 0x5f
        /*0042*/ 	.short	0x0101


	//----- nvinfo : EIATTR_VRC_CTA_INIT_COUNT
	.align		4
        /*0044*/ 	.byte	0x02, 0x4a
	.zero		1
	.zero		1


	//----- nvinfo : EIATTR_EXIT_INSTR_OFFSETS
	.align		4
        /*0048*/ 	.byte	0x04, 0x1c
        /*004a*/ 	.short	(.L_41 - .L_40)


	//   ....[0]....
.L_40:
        /*004c*/ 	.word	0x00000010


	//----- nvinfo : EIATTR_CBANK_PARAM_SIZE
	.align		4
.L_41:
        /*0050*/ 	.byte	0x03, 0x19
        /*0052*/ 	.short	0x0018


	//----- nvinfo : EIATTR_PARAM_CBANK
	.align		4
        /*0054*/ 	.byte	0x04, 0x0a
        /*0056*/ 	.short	(.L_43 - .L_42)
	.align		4
.L_42:
        /*0058*/ 	.word	index@(.nv.constant0._Z6func_1PjS_S_)
        /*005c*/ 	.short	0x0380
        /*005e*/ 	.short	0x0018


	//----- nvinfo : EIATTR_SW_WAR
	.align		4
.L_43:
        /*0060*/ 	.byte	0x04, 0x36
        /*0062*/ 	.short	(.L_45 - .L_44)
.L_44:
        /*0064*/ 	.word	0x00000008
.L_45:


//--------------------- .nv.info._Z17standartMulKernelPtS_S_S_i --------------------------
	.section	.nv.info._Z17standartMulKernelPtS_S_S_i,"",@"SHT_CUDA_INFO"
	.sectionflags	@""
	.align	4


	//----- nvinfo : EIATTR_CUDA_API_VERSION
	.align		4
        /*0000*/ 	.byte	0x04, 0x37
        /*0002*/ 	.short	(.L_47 - .L_46)
.L_46:
        /*0004*/ 	.word	0x00000082


	//----- nvinfo : EIATTR_KPARAM_INFO
	.align		4
.L_47:
        /*0008*/ 	.byte	0x04, 0x17
        /*000a*/ 	.short	(.L_49 - .L_48)
.L_48:
        /*000c*/ 	.word	0x00000000
        /*0010*/ 	.short	0x0004
        /*0012*/ 	.short	0x0020
        /*0014*/ 	.byte	0x00, 0xf0, 0x11, 0x00


	//----- nvinfo : EIATTR_KPARAM_INFO
	.align		4
.L_49:
        /*0018*/ 	.byte	0x04, 0x17
        /*001a*/ 	.short	(.L_51 - .L_50)
.L_50:
        /*001c*/ 	.word	0x00000000
        /*0020*/ 	.short	0x0003
        /*0022*/ 	.short	0x0018
        /*0024*/ 	.byte	0x00, 0xf5, 0x21, 0x00


	//----- nvinfo : EIATTR_KPARAM_INFO
	.align		4
.L_51:
        /*0028*/ 	.byte	0x04, 0x17
        /*002a*/ 	.short	(.L_53 - .L_52)
.L_52:
        /*002c*/ 	.word	0x00000000
        /*0030*/ 	.short	0x0002
        /*0032*/ 	.short	0x0010
        /*0034*/ 	.byte	0x00, 0xf5, 0x21, 0x00


	//----- nvinfo : EIATTR_KPARAM_INFO
	.align		4
.L_53:
        /*0038*/ 	.byte	0x04, 0x17
        /*003a*/ 	.short	(.L_55 - .L_54)
.L_54:
        /*003c*/ 	.word	0x00000000
        /*0040*/ 	.short	0x0001
        /*0042*/ 	.short	0x0008
        /*0044*/ 	.byte	0x00, 0xf5, 0x21, 0x00


	//----- nvinfo : EIATTR_KPARAM_INFO
	.align		4
.L_55:
        /*0048*/ 	.byte	0x04, 0x17
        /*004a*/ 	.short	(.L_57 - .L_56)
.L_56:
        /*004c*/ 	.word	0x00000000
        /*0050*/ 	.short	0x0000
        /*0052*/ 	.short	0x0000
        /*0054*/ 	.byte	0x00, 0xf5, 0x21, 0x00


	//----- nvinfo : EIATTR_SPARSE_MMA_MASK
	.align		4
.L_57:
        /*0058*/ 	.byte	0x03, 0x50
        /*005a*/ 	.short	0x0000


	//----- nvinfo : EIATTR_MAXREG_COUNT
	.align		4
        /*005c*/ 	.byte	0x03, 0x1b
        /*005e*/ 	.short	0x00ff


	//----- nvinfo : EIATTR_MERCURY_ISA_VERSION
	.align		4
        /*0060*/ 	.byte	0x03, 0x5f
        /*0062*/ 	.short	0x0101


	//----- nvinfo : EIATTR_VRC_CTA_INIT_COUNT
	.align		4
        /*0064*/ 	.byte	0x02, 0x4a
	.zero		1
	.zero		1


	//----- nvinfo : EIATTR_EXIT_INSTR_OFFSETS
	.align		4
        /*0068*/ 	.byte	0x04, 0x1c
        /*006a*/ 	.short	(.L_59 - .L_58)


	//   ....[0]....
.L_58:
        /*006c*/ 	.word	0x00000fe0


	//----- nvinfo : EIATTR_CRS_STACK_SIZE
	.align		4
.L_59:
        /*0070*/ 	.byte	0x04, 0x1e
        /*0072*/ 	.short	(.L_61 - .L_60)
.L_60:
        /*0074*/ 	.word	0x00000000


	//----- nvinfo : EIATTR_CBANK_PARAM_SIZE
	.align		4
.L_61:
        /*0078*/ 	.byte	0x03, 0x19
        /*007a*/ 	.short	0x0024


	//----- nvinfo : EIATTR_PARAM_CBANK
	.align		4
        /*007c*/ 	.byte	0x04, 0x0a
        /*007e*/ 	.short	(.L_63 - .L_62)
	.align		4
.L_62:
        /*0080*/ 	.word	index@(.nv.constant0._Z17standartMulKernelPtS_S_S_i)
        /*0084*/ 	.short	0x0380
        /*0086*/ 	.short	0x0024


	//----- nvinfo : EIATTR_SW_WAR
	.align		4
.L_63:
        /*0088*/ 	.byte	0x04, 0x36
        /*008a*/ 	.short	(.L_65 - .L_64)
.L_64:
        /*008c*/ 	.word	0x00000008
.L_65:


//--------------------- .nv.callgraph             --------------------------
	.section	.nv.callgraph,"",@"SHT_CUDA_CALLGRAPH"
	.align	4
	.sectionentsize	8
	.align		4
        /*0000*/ 	.word	0x00000000
	.align		4
        /*0004*/ 	.word	0xffffffff
	.align		4
        /*0008*/ 	.word	0x00000000
	.align		4
        /*000c*/ 	.word	0xfffffffe
	.align		4
        /*0010*/ 	.word	0x00000000
	.align		4
        /*0014*/ 	.word	0xfffffffd
	.align		4
        /*0018*/ 	.word	0x00000000
	.align		4
        /*001c*/ 	.word	0xfffffffc


//--------------------- .text._Z6func_2PjS_S_     --------------------------
	.section	.text._Z6func_2PjS_S_,"ax",@progbits
	.align	128
        .global         _Z6func_2PjS_S_
        .type           _Z6func_2PjS_S_,@function
        .size           _Z6func_2PjS_S_,(.L_x_17 - _Z6func_2PjS_S_)
        .other          _Z6func_2PjS_S_,@"STO_CUDA_ENTRY STV_DEFAULT"
_Z6func_2PjS_S_:
.text._Z6func_2PjS_S_:
[----:B------:R-:W-:Y:S01]  /*0000*/  LDC R1, c[0x0][0x37c] ;  /* 0x0000df00ff017b82 */ /* 0x000fe20000000800 */
[----:B------:R-:W-:Y:S05]  /*0010*/  EXIT ;  /* 0x000000000000794d */ /* 0x000fea0003800000 */
.L_x_0:
[----:B------:R-:W-:-:S00]  /*0020*/  BRA `(.L_x_0) ;  /* 0xfffffffc00fc7947 */ /* 0x000fc0000383ffff */
[----:B------:R-:W-:-:S00]  /*0030*/  NOP ;  /* 0x0000000000007918 */ /* 0x000fc00000000000 */
        /* <DEDUP_REMOVED lines=12> */
.L_x_17:


//--------------------- .text._Z6func_1PjS_S_     --------------------------
	.section	.text._Z6func_1PjS_S_,"ax",@progbits
	.align	128
        .global         _Z6func_1PjS_S_
        .type           _Z6func_1PjS_S_,@function
        .size           _Z6func_1PjS_S_,(.L_x_18 - _Z6func_1PjS_S_)
        .other          _Z6func_1PjS_S_,@"STO_CUDA_ENTRY STV_DEFAULT"
_Z6func_1PjS_S_:
.text._Z6func_1PjS_S_:
[----:B------:R-:W-:Y:S01]  /*0000*/  LDC R1, c[0x0][0x37c] ;  /* 0x0000df00ff017b82 */ /* 0x000fe20000000800 */
[----:B------:R-:W-:Y:S05]  /*0010*/  EXIT ;  /* 0x000000000000794d */ /* 0x000fea0003800000 */
.L_x_1:
        /* <DEDUP_REMOVED lines=14> */
.L_x_18:


//--------------------- .text._Z17standartMulKernelPtS_S_S_i --------------------------
	.section	.text._Z17standartMulKernelPtS_S_S_i,"ax",@progbits
	.align	128
        .global         _Z17standartMulKernelPtS_S_S_i
        .type           _Z17standartMulKernelPtS_S_S_i,@function
        .size           _Z17standartMulKernelPtS_S_S_i,(.L_x_19 - _Z17standartMulKernelPtS_S_S_i)
        .other          _Z17standartMulKernelPtS_S_S_i,@"STO_CUDA_ENTRY STV_DEFAULT"
_Z17standartMulKernelPtS_S_S_i:
.text._Z17standartMulKernelPtS_S_S_i:
[----:B------:R-:W-:Y:S01]  /*0000*/  LDC R1, c[0x0][0x37c] ;  /* 0x0000df00ff017b82 */ /* 0x000fe20000000800 */
[----:B------:R-:W0:Y:S07]  /*0010*/  S2R R0, SR_TID.X ;  /* 0x0000000000007919 */ /* 0x000e2e0000002100 */
[----:B------:R-:W0:Y:S01]  /*0020*/  S2UR UR4, SR_CTAID.X ;  /* 0x00000000000479c3 */ /* 0x000e220000002500 */
[----:B------:R-:W1:Y:S01]  /*0030*/  LDCU.64 UR6, c[0x0][0x358] ;  /* 0x00006b00ff0677ac */ /* 0x000e620008000a00 */
[----:B------:R-:W-:Y:S06]  /*0040*/  BSSY.RECONVERGENT B1, `(.L_x_2) ;  /* 0x00000f2000017945 */ /* 0x000fec0003800200 */
[----:B------:R-:W0:Y:S08]  /*0050*/  LDC R3, c[0x0][0x360] ;  /* 0x0000d800ff037b82 */ /* 0x000e300000000800 */
[----:B------:R-:W2:Y:S01]  /*0060*/  LDC R15, c[0x0][0x3a0] ;  /* 0x0000e800ff0f7b82 */ /* 0x000ea20000000800 */
[----:B0-----:R-:W-:-:S05]  /*0070*/  IMAD R0, R3, UR4, R0 ;  /* 0x0000000403007c24 */ /* 0x001fca000f8e0200 */
[----:B--2---:R-:W-:-:S13]  /*0080*/  ISETP.GE.AND P0, PT, R0, R15, PT ;  /* 0x0000000f0000720c */ /* 0x004fda0003f06270 */
[----:B-1----:R-:W-:Y:S05]  /*0090*/  @P0 BRA `(.L_x_3) ;  /* 0x0000000c003c0947 */ /* 0x002fea0003800000 */
[----:B------:R-:W-:Y:S01]  /*00a0*/  ISETP.GE.AND P0, PT, R15, 0x1, PT ;  /* 0x000000010f00780c */ /* 0x000fe20003f06270 */
[----:B------:R-:W-:Y:S01]  /*00b0*/  BSSY.RECONVERGENT B0, `(.L_x_4) ;  /* 0x00000cc000007945 */ /* 0x000fe20003800200 */
[----:B------:R-:W-:Y:S02]  /*00c0*/  HFMA2 R25, -RZ, RZ, 0, 0 ;  /* 0x00000000ff197431 */ /* 0x000fe400000001ff */
[----:B------:R-:W-:-:S13]  /*00d0*/  ISETP.LT.OR P0, PT, R0, RZ, !P0 ;  /* 0x000000ff0000720c */ /* 0x000fda0004701670 */
[----:B------:R-:W-:Y:S05]  /*00e0*/  @P0 BRA `(.L_x_5) ;  /* 0x0000000c00200947 */ /* 0x000fea0003800000 */
[----:B------:R-:W-:Y:S01]  /*00f0*/  VIADDMNMX.U32 R2, R15, 0xffffffff, R0, PT ;  /* 0xffffffff0f027846 */ /* 0x000fe20003800000 */
[----:B------:R-:W-:Y:S01]  /*0100*/  BSSY.RECONVERGENT B2, `(.L_x_6) ;  /* 0x0000063000027945 */ /* 0x000fe20003800200 */
[----:B------:R-:W-:Y:S02]  /*0110*/  MOV R25, RZ ;  /* 0x000000ff00197202 */ /* 0x000fe40000000f00 */
[C---:B------:R-:W-:Y:S02]  /*0120*/  ISETP.GE.U32.AND P0, PT, R2.reuse, 0xf, PT ;  /* 0x0000000f0200780c */ /* 0x040fe40003f06070 */
[----:B------:R-:W-:Y:S02]  /*0130*/  IADD3 R3, PT, PT, R2, 0x1, RZ ;  /* 0x0000000102037810 */ /* 0x000fe40007ffe0ff */
[----:B------:R-:W-:Y:S02]  /*0140*/  MOV R5, R0 ;  /* 0x0000000000057202 */ /* 0x000fe40000000f00 */
[----:B------:R-:W-:-:S02]  /*0150*/  LOP3.LUT R4, R3, 0xf, RZ, 0xc0, !PT ;  /* 0x0000000f03047812 */ /* 0x000fc400078ec0ff */
[----:B------:R-:W-:Y:S02]  /*0160*/  MOV R7, RZ ;  /* 0x000000ff00077202 */ /* 0x000fe40000000f00 */
[----:B------:R-:W-:-:S03]  /*0170*/  ISETP.NE.AND P1, PT, R4, RZ, PT ;  /* 0x000000ff0400720c */ /* 0x000fc60003f25270 */
[----:B------:R-:W-:Y:S10]  /*0180*/  @!P0 BRA `(.L_x_7) ;  /* 0x0000000400688947 */ /* 0x000ff40003800000 */
[----:B------:R-:W-:Y:S01]  /*0190*/  LOP3.LUT R7, R3, 0x7ffffff0, RZ, 0xc0, !PT ;  /* 0x7ffffff003077812 */ /* 0x000fe200078ec0ff */
[----:B------:R-:W-:Y:S01]  /*01a0*/  IMAD.MOV.U32 R2, RZ, RZ, RZ ;  /* 0x000000ffff027224 */ /* 0x000fe200078e00ff */
[----:B------:R-:W-:Y:S02]  /*01b0*/  MOV R25, RZ ;  /* 0x000000ff00197202 */ /* 0x000fe40000000f00 */
[----:B------:R-:W-:-:S07]  /*01c0*/  MOV R5, R0 ;  /* 0x0000000000057202 */ /* 0x000fce0000000f00 */
.L_x_8:
[----:B------:R-:W0:Y:S08]  /*01d0*/  LDC.64 R14, c[0x0][0x388] ;  /* 0x0000e200ff0e7b82 */ /* 0x000e300000000a00 */
[----:B------:R-:W1:Y:S01]  /*01e0*/  LDC.64 R12, c[0x0][0x380] ;  /* 0x0000e000ff0c7b82 */ /* 0x000e620000000a00 */
[----:B0-----:R-:W-:-:S05]  /*01f0*/  IMAD.WIDE.U32 R8, R5, 0x2, R14 ;  /* 0x0000000205087825 */ /* 0x001fca00078e000e */
[----:B------:R-:W2:Y:S01]  /*0200*/  LDG.E.U16 R6, desc[UR6][R8.64] ;  /* 0x0000000608067981 */ /* 0x000ea2000c1e1500 */
[----:B-1----:R-:W-:-:S05]  /*0210*/  IMAD.WIDE.U32 R12, R2, 0x2, R12 ;  /* 0x00000002020c7825 */ /* 0x002fca00078e000c */
[----:B------:R-:W2:Y:S01]  /*0220*/  LDG.E.U16 R10, desc[UR6][R12.64] ;  /* 0x000000060c0a7981 */ /* 0x000ea2000c1e1500 */
[C---:B------:R-:W-:Y:S02]  /*0230*/  IADD3 R27, PT, PT, R5.reuse, -0x1, RZ ;  /* 0xffffffff051b7810 */ /* 0x040fe40007ffe0ff */
[----:B------:R-:W-:Y:S01]  /*0240*/  IADD3 R23, PT, PT, R5, -0x2, RZ ;  /* 0xfffffffe05177810 */ /* 0x000fe20007ffe0ff */
[----:B------:R-:W3:Y:S02]  /*0250*/  LDG.E.U16 R28, desc[UR6][R12.64+0x2] ;  /* 0x000002060c1c7981 */ /* 0x000ee4000c1e1500 */
[--C-:B------:R-:W-:Y:S01]  /*0260*/  IMAD.WIDE.U32 R26, R27, 0x2, R14.reuse ;  /* 0x000000021b1a7825 */ /* 0x100fe200078e000e */
[----:B------:R-:W-:Y:S01]  /*0270*/  IADD3 R19, PT, PT, R5, -0x3, RZ ;  /* 0xfffffffd05137810 */ /* 0x000fe20007ffe0ff */
[----:B------:R-:W4:Y:S02]  /*0280*/  LDG.E.U16 R24, desc[UR6][R12.64+0x4] ;  /* 0x000004060c187981 */ /* 0x000f24000c1e1500 */
[----:B------:R-:W-:-:S02]  /*0290*/  IMAD.WIDE.U32 R22, R23, 0x2, R14 ;  /* 0x0000000217167825 */ /* 0x000fc400078e000e */
[----:B------:R0:W3:Y:S01]  /*02a0*/  LDG.E.U16 R26, desc[UR6][R26.64] ;  /* 0x000000061a1a7981 */ /* 0x0000e2000c1e1500 */
[----:B------:R-:W-:Y:S01]  /*02b0*/  IADD3 R17, PT, PT, R5, -0x4, RZ ;  /* 0xfffffffc05117810 */ /* 0x000fe20007ffe0ff */
[--C-:B------:R-:W-:Y:S02]  /*02c0*/  IMAD.WIDE.U32 R18, R19, 0x2, R14.reuse ;  /* 0x0000000213127825 */ /* 0x100fe400078e000e */
[----:B------:R1:W4:Y:S01]  /*02d0*/  LDG.E.U16 R29, desc[UR6][R22.64] ;  /* 0x00000006161d7981 */ /* 0x000322000c1e1500 */
[----:B------:R-:W-:Y:S01]  /*02e0*/  IADD3 R21, PT, PT, R5, -0x5, RZ ;  /* 0xfffffffb05157810 */ /* 0x000fe20007ffe0ff */
[----:B------:R-:W-:Y:S02]  /*02f0*/  IMAD.WIDE.U32 R16, R17, 0x2, R14 ;  /* 0x0000000211107825 */ /* 0x000fe400078e000e */
[----:B------:R5:W4:Y:S01]  /*0300*/  LDG.E.U16 R8, desc[UR6][R18.64] ;  /* 0x0000000612087981 */ /* 0x000b22000c1e1500 */
[----:B0-----:R-:W-:-:S03]  /*0310*/  IADD3 R27, PT, PT, R5, -0x6, RZ ;  /* 0xfffffffa051b7810 */ /* 0x001fc60007ffe0ff */
[----:B------:R-:W4:Y:S01]  /*0320*/  LDG.E.U16 R11, desc[UR6][R12.64+0x6] ;  /* 0x000006060c0b7981 */ /* 0x000f22000c1e1500 */
[----:B------:R-:W-:-:S03]  /*0330*/  IMAD.WIDE.U32 R20, R21, 0x2, R14 ;  /* 0x0000000215147825 */ /* 0x000fc600078e000e */
[----:B------:R0:W4:Y:S01]  /*0340*/  LDG.E.U16 R9, desc[UR6][R16.64] ;  /* 0x0000000610097981 */ /* 0x000122000c1e1500 */
[----:B-1----:R-:W-:-:S03]  /*0350*/  VIADD R22, R5, 0xfffffff9 ;  /* 0xfffffff905167836 */ /* 0x002fc60000000000 */
[----:B------:R-:W4:Y:S01]  /*0360*/  LDG.E.U16 R23, desc[UR6][R12.64+0xa] ;  /* 0x00000a060c177981 */ /* 0x000f22000c1e1500 */
[----:B-----5:R-:W-:-:S03]  /*0370*/  IMAD.WIDE.U32 R18, R22, 0x2, R14 ;  /* 0x0000000216127825 */ /* 0x020fc600078e000e */
[----:B------:R-:W5:Y:S01]  /*0380*/  LDG.E.U16 R22, desc[UR6][R12.64+0xc] ;  /* 0x00000c060c167981 */ /* 0x000f62000c1e1500 */
[----:B0-----:R-:W-:-:S03]  /*0390*/  IMAD.WIDE.U32 R16, R27, 0x2, R14 ;  /* 0x000000021b107825 */ /* 0x001fc600078e000e */
[----:B------:R-:W5:Y:S04]  /*03a0*/  LDG.E.U16 R18, desc[UR6][R18.64] ;  /* 0x0000000612127981 */ /* 0x000f68000c1e1500 */
[----:B------:R-:W5:Y:S04]  /*03b0*/  LDG.E.U16 R27, desc[UR6][R16.64] ;  /* 0x00000006101b7981 */ /* 0x000f68000c1e1500 */
[----:B------:R-:W5:Y:S01]  /*03c0*/  LDG.E.U16 R19, desc[UR6][R12.64+0xe] ;  /* 0x00000e060c137981 */ /* 0x000f62000c1e1500 */
[----:B--2---:R-:W-:-:S03]  /*03d0*/  IMAD R25, R6, R10, R25 ;  /* 0x0000000a06197224 */ /* 0x004fc600078e0219 */
[----:B------:R-:W2:Y:S04]  /*03e0*/  LDG.E.U16 R6, desc[UR6][R12.64+0x8] ;  /* 0x000008060c067981 */ /* 0x000ea8000c1e1500 */
[----:B------:R0:W5:Y:S01]  /*03f0*/  LDG.E.U16 R10, desc[UR6][R20.64] ;  /* 0x00000006140a7981 */ /* 0x000162000c1e1500 */
[----:B---3--:R-:W-:Y:S01]  /*0400*/  IMAD R25, R26, R28, R25 ;  /* 0x0000001c1a197224 */ /* 0x008fe200078e0219 */
[----:B------:R-:W-:Y:S02]  /*0410*/  IADD3 R26, PT, PT, R5, -0x8, RZ ;  /* 0xfffffff8051a7810 */ /* 0x000fe40007ffe0ff */
[----:B------:R-:W3:Y:S01]  /*0420*/  LDG.E.U16 R28, desc[UR6][R12.64+0x1e] ;  /* 0x00001e060c1c7981 */ /* 0x000ee2000c1e1500 */
[----:B----4-:R-:W-:Y:S01]  /*0430*/  IMAD R24, R29, R24, R25 ;  /* 0x000000181d187224 */ /* 0x010fe200078e0219 */
[----:B------:R-:W-:Y:S01]  /*0440*/  IADD3 R25, PT, PT, R5, -0x9, RZ ;  /* 0xfffffff705197810 */ /* 0x000fe20007ffe0ff */
[----:B0-----:R-:W-:-:S04]  /*0450*/  IMAD.WIDE.U32 R20, R26, 0x2, R14 ;  /* 0x000000021a147825 */ /* 0x001fc800078e000e */
[----:B------:R-:W-:Y:S01]  /*0460*/  IMAD R8, R8, R11, R24 ;  /* 0x0000000b08087224 */ /* 0x000fe200078e0218 */
[----:B------:R-:W-:Y:S01]  /*0470*/  IADD3 R11, PT, PT, R5, -0xa, RZ ;  /* 0xfffffff6050b7810 */ /* 0x000fe20007ffe0ff */
[----:B------:R-:W-:Y:S01]  /*0480*/  IMAD.WIDE.U32 R16, R25, 0x2, R14 ;  /* 0x0000000219107825 */ /* 0x000fe200078e000e */
[----:B------:R-:W4:Y:S01]  /*0490*/  LDG.E.U16 R20, desc[UR6][R20.64] ;  /* 0x0000000614147981 */ /* 0x000f22000c1e1500 */
[C---:B------:R-:W-:Y:S02]  /*04a0*/  IADD3 R25, PT, PT, R5.reuse, -0xc, RZ ;  /* 0xfffffff405197810 */ /* 0x040fe40007ffe0ff */
[C---:B------:R-:W-:Y:S02]  /*04b0*/  IADD3 R29, PT, PT, R5.reuse, -0xd, RZ ;  /* 0xfffffff3051d7810 */ /* 0x040fe40007ffe0ff */
[----:B------:R0:W3:Y:S04]  /*04c0*/  LDG.E.U16 R16, desc[UR6][R16.64] ;  /* 0x0000000610107981 */ /* 0x0000e8000c1e1500 */
[----:B------:R-:W3:Y:S01]  /*04d0*/  LDG.E.U16 R21, desc[UR6][R12.64+0x14] ;  /* 0x000014060c157981 */ /* 0x000ee2000c1e1500 */
[----:B------:R-:W-:Y:S01]  /*04e0*/  IADD3 R26, PT, PT, R5, -0xf, RZ ;  /* 0xfffffff1051a7810 */ /* 0x000fe20007ffe0ff */
[----:B--2---:R-:W-:-:S02]  /*04f0*/  IMAD R6, R9, R6, R8 ;  /* 0x0000000609067224 */ /* 0x004fc400078e0208 */
[----:B------:R-:W-:Y:S01]  /*0500*/  IMAD.WIDE.U32 R8, R11, 0x2, R14 ;  /* 0x000000020b087825 */ /* 0x000fe200078e000e */
[----:B------:R-:W-:-:S03]  /*0510*/  IADD3 R11, PT, PT, R5, -0xb, RZ ;  /* 0xfffffff5050b7810 */ /* 0x000fc60007ffe0ff */
[----:B-----5:R-:W-:Y:S02]  /*0520*/  IMAD R24, R10, R23, R6 ;  /* 0x000000170a187224 */ /* 0x020fe400078e0206 */
[----:B------:R-:W4:Y:S02]  /*0530*/  LDG.E.U16 R23, desc[UR6][R12.64+0x10] ;  /* 0x000010060c177981 */ /* 0x000f24000c1e1500 */
[----:B------:R-:W-:Y:S02]  /*0540*/  IMAD R22, R27, R22, R24 ;  /* 0x000000161b167224 */ /* 0x000fe400078e0218 */
[----:B------:R-:W3:Y:S01]  /*0550*/  LDG.E.U16 R27, desc[UR6][R12.64+0x12] ;  /* 0x000012060c1b7981 */ /* 0x000ee2000c1e1500 */
[----:B------:R-:W-:-:S03]  /*0560*/  IMAD.WIDE.U32 R10, R11, 0x2, R14 ;  /* 0x000000020b0a7825 */ /* 0x000fc600078e000e */
[----:B------:R1:W2:Y:S01]  /*0570*/  LDG.E.U16 R6, desc[UR6][R8.64] ;  /* 0x0000000608067981 */ /* 0x0002a2000c1e1500 */
[----:B0-----:R-:W-:Y:S02]  /*0580*/  IMAD R17, R18, R19, R22 ;  /* 0x0000001312117224 */ /* 0x001fe400078e0216 */
[--C-:B------:R-:W-:Y:S01]  /*0590*/  IMAD.WIDE.U32 R18, R25, 0x2, R14.reuse ;  /* 0x0000000219127825 */ /* 0x100fe200078e000e */
[----:B------:R-:W5:Y:S03]  /*05a0*/  LDG.E.U16 R10, desc[UR6][R10.64] ;  /* 0x000000060a0a7981 */ /* 0x000f66000c1e1500 */
[----:B------:R-:W-:Y:S01]  /*05b0*/  IMAD.WIDE.U32 R24, R29, 0x2, R14 ;  /* 0x000000021d187825 */ /* 0x000fe200078e000e */
[----:B------:R-:W5:Y:S04]  /*05c0*/  LDG.E.U16 R22, desc[UR6][R12.64+0x18] ;  /* 0x000018060c167981 */ /* 0x000f68000c1e1500 */
[----:B------:R-:W5:Y:S01]  /*05d0*/  LDG.E.U16 R29, desc[UR6][R12.64+0x16] ;  /* 0x000016060c1d7981 */ /* 0x000f62000c1e1500 */
[----:B-1----:R-:W-:-:S03]  /*05e0*/  VIADD R9, R5, 0xfffffff2 ;  /* 0xfffffff205097836 */ /* 0x002fc60000000000 */
[----:B------:R-:W5:Y:S01]  /*05f0*/  LDG.E.U16 R18, desc[UR6][R18.64] ;  /* 0x0000000612127981 */ /* 0x000f62000c1e1500 */
[----:B------:R-:W-:-:S03]  /*0600*/  IMAD.WIDE.U32 R8, R9, 0x2, R14 ;  /* 0x0000000209087825 */ /* 0x000fc600078e000e */
[----:B------:R-:W5:Y:S01]  /*0610*/  LDG.E.U16 R24, desc[UR6][R24.64] ;  /* 0x0000000618187981 */ /* 0x000f62000c1e1500 */
[----:B------:R-:W-:-:S03]  /*0620*/  IMAD.WIDE.U32 R14, R26, 0x2, R14 ;  /* 0x000000021a0e7825 */ /* 0x000fc600078e000e */
[----:B------:R-:W5:Y:S04]  /*0630*/  LDG.E.U16 R11, desc[UR6][R12.64+0x1a] ;  /* 0x00001a060c0b7981 */ /* 0x000f68000c1e1500 */
[----:B------:R-:W5:Y:S04]  /*0640*/  LDG.E.U16 R8, desc[UR6][R8.64] ;  /* 0x0000000608087981 */ /* 0x000f68000c1e1500 */
[----:B------:R-:W5:Y:S04]  /*0650*/  LDG.E.U16 R26, desc[UR6][R12.64+0x1c] ;  /* 0x00001c060c1a7981 */ /* 0x000f68000c1e1500 */
[----:B------:R-:W5:Y:S01]  /*0660*/  LDG.E.U16 R14, desc[UR6][R14.64] ;  /* 0x000000060e0e7981 */ /* 0x000f62000c1e1500 */
[----:B------:R-:W-:-:S04]  /*0670*/  IADD3 R2, PT, PT, R2, 0x10, RZ ;  /* 0x0000001002027810 */ /* 0x000fc80007ffe0ff */
[----:B------:R-:W-:Y:S02]  /*0680*/  ISETP.NE.AND P0, PT, R2, R7, PT ;  /* 0x000000070200720c */ /* 0x000fe40003f05270 */
[----:B------:R-:W-:Y:S01]  /*0690*/  IADD3 R5, PT, PT, R5, -0x10, RZ ;  /* 0xfffffff005057810 */ /* 0x000fe20007ffe0ff */
[----:B----4-:R-:W-:-:S04]  /*06a0*/  IMAD R17, R20, R23, R17 ;  /* 0x0000001714117224 */ /* 0x010fc800078e0211 */
[----:B---3--:R-:W-:-:S04]  /*06b0*/  IMAD R16, R16, R27, R17 ;  /* 0x0000001b10107224 */ /* 0x008fc800078e0211 */
[----:B--2---:R-:W-:-:S04]  /*06c0*/  IMAD R6, R6, R21, R16 ;  /* 0x0000001506067224 */ /* 0x004fc800078e0210 */
[----:B-----5:R-:W-:-:S04]  /*06d0*/  IMAD R29, R10, R29, R6 ;  /* 0x0000001d0a1d7224 */ /* 0x020fc800078e0206 */
[----:B------:R-:W-:-:S04]  /*06e0*/  IMAD R18, R18, R22, R29 ;  /* 0x0000001612127224 */ /* 0x000fc800078e021d */
[----:B------:R-:W-:-:S04]  /*06f0*/  IMAD R11, R24, R11, R18 ;  /* 0x0000000b180b7224 */ /* 0x000fc800078e0212 */
[----:B------:R-:W-:-:S04]  /*0700*/  IMAD R11, R8, R26, R11 ;  /* 0x0000001a080b7224 */ /* 0x000fc800078e020b */
[----:B------:R-:W-:Y:S01]  /*0710*/  IMAD R25, R14, R28, R11 ;  /* 0x0000001c0e197224 */ /* 0x000fe200078e020b */
[----:B------:R-:W-:Y:S06]  /*0720*/  @P0 BRA `(.L_x_8) ;  /* 0xfffffff800a80947 */ /* 0x000fec000383ffff */
.L_x_7:
[----:B------:R-:W-:Y:S05]  /*0730*/  BSYNC.RECONVERGENT B2 ;  /* 0x0000000000027941 */ /* 0x000fea0003800200 */
.L_x_6:
[----:B------:R-:W-:Y:S05]  /*0740*/  @!P1 BRA `(.L_x_5) ;  /* 0x0000000400889947 */ /* 0x000fea0003800000 */
[----:B------:R-:W-:Y:S01]  /*0750*/  ISETP.GE.U32.AND P0, PT, R4, 0x8, PT ;  /* 0x000000080400780c */ /* 0x000fe20003f06070 */
[----:B------:R-:W-:Y:S01]  /*0760*/  BSSY.RECONVERGENT B2, `(.L_x_9) ;  /* 0x0000030000027945 */ /* 0x000fe20003800200 */
[----:B------:R-:W-:-:S04]  /*0770*/  LOP3.LUT R22, R3, 0x7, RZ, 0xc0, !PT ;  /* 0x0000000703167812 */ /* 0x000fc800078ec0ff */
[----:B------:R-:W-:-:S07]  /*0780*/  ISETP.NE.AND P1, PT, R22, RZ, PT ;  /* 0x000000ff1600720c */ /* 0x000fce0003f25270 */
[----:B------:R-:W-:Y:S06]  /*0790*/  @!P0 BRA `(.L_x_10) ;  /* 0x0000000000b08947 */ /* 0x000fec0003800000 */
[----:B------:R-:W0:Y:S01]  /*07a0*/  LDC.64 R10, c[0x0][0x388] ;  /* 0x0000e200ff0a7b82 */ /* 0x000e220000000a00 */
[C---:B------:R-:W-:Y:S02]  /*07b0*/  IADD3 R15, PT, PT, R5.reuse, -0x1, RZ ;  /* 0xffffffff050f7810 */ /* 0x040fe40007ffe0ff */
[----:B------:R-:W-:-:S05]  /*07c0*/  IADD3 R17, PT, PT, R5, -0x2, RZ ;  /* 0xfffffffe05117810 */ /* 0x000fca0007ffe0ff */
[----:B------:R-:W1:Y:S01]  /*07d0*/  LDC.64 R8, c[0x0][0x380] ;  /* 0x0000e000ff087b82 */ /* 0x000e620000000a00 */
[C---:B------:R-:W-:Y:S01]  /*07e0*/  IADD3 R19, PT, PT, R5.reuse, -0x3, RZ ;  /* 0xfffffffd05137810 */ /* 0x040fe20007ffe0ff */
[C---:B------:R-:W-:Y:S02]  /*07f0*/  VIADD R27, R5.reuse, 0xfffffffc ;  /* 0xfffffffc051b7836 */ /* 0x040fe40000000000 */
[----:B0-----:R-:W-:-:S04]  /*0800*/  IMAD.WIDE.U32 R12, R5, 0x2, R10 ;  /* 0x00000002050c7825 */ /* 0x001fc800078e000a */
[----:B------:R-:W-:Y:S01]  /*0810*/  IMAD.WIDE.U32 R14, R15, 0x2, R10 ;  /* 0x000000020f0e7825 */ /* 0x000fe200078e000a */
[----:B------:R0:W2:Y:S03]  /*0820*/  LDG.E.U16 R4, desc[UR6][R12.64] ;  /* 0x000000060c047981 */ /* 0x0000a6000c1e1500 */
[----:B-1----:R-:W-:Y:S01]  /*0830*/  IMAD.WIDE.U32 R8, R7, 0x2, R8 ;  /* 0x0000000207087825 */ /* 0x002fe200078e0008 */
[----:B------:R1:W3:Y:S04]  /*0840*/  LDG.E.U16 R6, desc[UR6][R14.64] ;  /* 0x000000060e067981 */ /* 0x0002e8000c1e1500 */
[----:B------:R-:W2:Y:S01]  /*0850*/  LDG.E.U16 R2, desc[UR6][R8.64] ;  /* 0x0000000608027981 */ /* 0x000ea2000c1e1500 */
[----:B------:R-:W-:-:S03]  /*0860*/  IMAD.WIDE.U32 R16, R17, 0x2, R10 ;  /* 0x0000000211107825 */ /* 0x000fc600078e000a */
[----:B------:R-:W3:Y:S01]  /*0870*/  LDG.E.U16 R21, desc[UR6][R8.64+0x2] ;  /* 0x0000020608157981 */ /* 0x000ee2000c1e1500 */
[--C-:B------:R-:W-:Y:S01]  /*0880*/  IMAD.WIDE.U32 R18, R19, 0x2, R10.reuse ;  /* 0x0000000213127825 */ /* 0x100fe200078e000a */
[----:B------:R-:W-:Y:S02]  /*0890*/  IADD3 R29, PT, PT, R5, -0x5, RZ ;  /* 0xfffffffb051d7810 */ /* 0x000fe40007ffe0ff */
[----:B------:R4:W5:Y:S01]  /*08a0*/  LDG.E.U16 R20, desc[UR6][R16.64] ;  /* 0x0000000610147981 */ /* 0x000962000c1e1500 */
[----:B0-----:R-:W-:-:S03]  /*08b0*/  IMAD.WIDE.U32 R12, R27, 0x2, R10 ;  /* 0x000000021b0c7825 */ /* 0x001fc600078e000a */
[----:B------:R-:W5:Y:S01]  /*08c0*/  LDG.E.U16 R23, desc[UR6][R8.64+0x4] ;  /* 0x0000040608177981 */ /* 0x000f62000c1e1500 */
[----:B------:R-:W-:Y:S01]  /*08d0*/  IADD3 R24, PT, PT, R5, -0x6, RZ ;  /* 0xfffffffa05187810 */ /* 0x000fe20007ffe0ff */
[--C-:B-1----:R-:W-:Y:S02]  /*08e0*/  IMAD.WIDE.U32 R14, R29, 0x2, R10.reuse ;  /* 0x000000021d0e7825 */ /* 0x102fe400078e000a */
[----:B------:R-:W5:Y:S04]  /*08f0*/  LDG.E.U16 R18, desc[UR6][R18.64] ;  /* 0x0000000612127981 */ /* 0x000f68000c1e1500 */
[----:B------:R-:W5:Y:S01]  /*0900*/  LDG.E.U16 R27, desc[UR6][R8.64+0x6] ;  /* 0x00000606081b7981 */ /* 0x000f62000c1e1500 */
[----:B------:R-:W-:Y:S01]  /*0910*/  IADD3 R26, PT, PT, R5, -0x7, RZ ;  /* 0xfffffff9051a7810 */ /* 0x000fe20007ffe0ff */
[----:B----4-:R-:W-:-:S02]  /*0920*/  IMAD.WIDE.U32 R16, R24, 0x2, R10 ;  /* 0x0000000218107825 */ /* 0x010fc400078e000a */
[----:B------:R-:W4:Y:S04]  /*0930*/  LDG.E.U16 R12, desc[UR6][R12.64] ;  /* 0x000000060c0c7981 */ /* 0x000f28000c1e1500 */
[----:B------:R-:W4:Y:S01]  /*0940*/  LDG.E.U16 R29, desc[UR6][R8.64+0x8] ;  /* 0x00000806081d7981 */ /* 0x000f22000c1e1500 */
[----:B------:R-:W-:-:S03]  /*0950*/  IMAD.WIDE.U32 R10, R26, 0x2, R10 ;  /* 0x000000021a0a7825 */ /* 0x000fc600078e000a */
[----:B------:R-:W4:Y:S04]  /*0960*/  LDG.E.U16 R14, desc[UR6][R14.64] ;  /* 0x000000060e0e7981 */ /* 0x000f28000c1e1500 */
[----:B------:R-:W4:Y:S04]  /*0970*/  LDG.E.U16 R24, desc[UR6][R8.64+0xa] ;  /* 0x00000a0608187981 */ /* 0x000f28000c1e1500 */
[----:B------:R-:W4:Y:S04]  /*0980*/  LDG.E.U16 R16, desc[UR6][R16.64] ;  /* 0x0000000610107981 */ /* 0x000f28000c1e1500 */
[----:B------:R-:W4:Y:S04]  /*0990*/  LDG.E.U16 R19, desc[UR6][R8.64+0xc] ;  /* 0x00000c0608137981 */ /* 0x000f28000c1e1500 */
[----:B------:R-:W4:Y:S04]  /*09a0*/  LDG.E.U16 R10, desc[UR6][R10.64] ;  /* 0x000000060a0a7981 */ /* 0x000f28000c1e1500 */
[----:B------:R-:W4:Y:S01]  /*09b0*/  LDG.E.U16 R26, desc[UR6][R8.64+0xe] ;  /* 0x00000e06081a7981 */ /* 0x000f22000c1e1500 */
[----:B------:R-:W-:-:S02]  /*09c0*/  IADD3 R5, PT, PT, R5, -0x8, RZ ;  /* 0xfffffff805057810 */ /* 0x000fc40007ffe0ff */
[----:B------:R-:W-:Y:S01]  /*09d0*/  IADD3 R7, PT, PT, R7, 0x8, RZ ;  /* 0x0000000807077810 */ /* 0x000fe20007ffe0ff */
[----:B--2---:R-:W-:-:S04]  /*09e0*/  IMAD R2, R4, R2, R25 ;  /* 0x0000000204027224 */ /* 0x004fc800078e0219 */
[----:B---3--:R-:W-:-:S04]  /*09f0*/  IMAD R2, R6, R21, R2 ;  /* 0x0000001506027224 */ /* 0x008fc800078e0202 */
[----:B-----5:R-:W-:-:S04]  /*0a00*/  IMAD R2, R20, R23, R2 ;  /* 0x0000001714027224 */ /* 0x020fc800078e0202 */
[----:B------:R-:W-:-:S04]  /*0a10*/  IMAD R2, R18, R27, R2 ;  /* 0x0000001b12027224 */ /* 0x000fc800078e0202 */
[----:B----4-:R-:W-:-:S04]  /*0a20*/  IMAD R29, R12, R29, R2 ;  /* 0x0000001d0c1d7224 */ /* 0x010fc800078e0202 */
[----:B------:R-:W-:-:S04]  /*0a30*/  IMAD R14, R14, R24, R29 ;  /* 0x000000180e0e7224 */ /* 0x000fc800078e021d */
[----:B------:R-:W-:-:S04]  /*0a40*/  IMAD R19, R16, R19, R14 ;  /* 0x0000001310137224 */ /* 0x000fc800078e020e */
[----:B------:R-:W-:-:S07]  /*0a50*/  IMAD R25, R10, R26, R19 ;  /* 0x0000001a0a197224 */ /* 0x000fce00078e0213 */
.L_x_10:
[----:B------:R-:W-:Y:S05]  /*0a60*/  BSYNC.RECONVERGENT B2 ;  /* 0x0000000000027941 */ /* 0x000fea0003800200 */
.L_x_9:
[----:B------:R-:W-:Y:S05]  /*0a70*/  @!P1 BRA `(.L_x_5) ;  /* 0x0000000000bc9947 */ /* 0x000fea0003800000 */
[----:B------:R-:W-:Y:S01]  /*0a80*/  ISETP.GE.U32.AND P0, PT, R22, 0x4, PT ;  /* 0x000000041600780c */ /* 0x000fe20003f06070 */
[----:B------:R-:W-:Y:S01]  /*0a90*/  BSSY.RECONVERGENT B2, `(.L_x_11) ;  /* 0x000001c000027945 */ /* 0x000fe20003800200 */
[----:B------:R-:W-:-:S04]  /*0aa0*/  LOP3.LUT R4, R3, 0x3, RZ, 0xc0, !PT ;  /* 0x0000000303047812 */ /* 0x000fc800078ec0ff */
[----:B------:R-:W-:-:S07]  /*0ab0*/  ISETP.NE.AND P1, PT, R4, RZ, PT ;  /* 0x000000ff0400720c */ /* 0x000fce0003f25270 */
[----:B------:R-:W-:Y:S06]  /*0ac0*/  @!P0 BRA `(.L_x_12) ;  /* 0x0000000000608947 */ /* 0x000fec0003800000 */
[----:B------:R-:W0:Y:S01]  /*0ad0*/  LDC.64 R8, c[0x0][0x388] ;  /* 0x0000e200ff087b82 */ /* 0x000e220000000a00 */
[C---:B------:R-:W-:Y:S01]  /*0ae0*/  IADD3 R15, PT, PT, R5.reuse, -0x1, RZ ;  /* 0xffffffff050f7810 */ /* 0x040fe20007ffe0ff */
[----:B------:R-:W-:-:S06]  /*0af0*/  VIADD R11, R5, 0xfffffffe ;  /* 0xfffffffe050b7836 */ /* 0x000fcc0000000000 */
[----:B------:R-:W1:Y:S01]  /*0b00*/  LDC.64 R2, c[0x0][0x380] ;  /* 0x0000e000ff027b82 */ /* 0x000e620000000a00 */
[C---:B------:R-:W-:Y:S01]  /*0b10*/  IADD3 R17, PT, PT, R5.reuse, -0x3, RZ ;  /* 0xfffffffd05117810 */ /* 0x040fe20007ffe0ff */
[----:B0-----:R-:W-:-:S04]  /*0b20*/  IMAD.WIDE.U32 R12, R5, 0x2, R8 ;  /* 0x00000002050c7825 */ /* 0x001fc800078e0008 */
[----:B------:R-:W-:Y:S02]  /*0b30*/  IMAD.WIDE.U32 R14, R15, 0x2, R8 ;  /* 0x000000020f0e7825 */ /* 0x000fe400078e0008 */
[----:B------:R-:W2:Y:S02]  /*0b40*/  LDG.E.U16 R12, desc[UR6][R12.64] ;  /* 0x000000060c0c7981 */ /* 0x000ea4000c1e1500 */
[----:B-1----:R-:W-:Y:S02]  /*0b50*/  IMAD.WIDE.U32 R2, R7, 0x2, R2 ;  /* 0x0000000207027825 */ /* 0x002fe400078e0002 */
[----:B------:R-:W3:Y:S02]  /*0b60*/  LDG.E.U16 R15, desc[UR6][R14.64] ;  /* 0x000000060e0f7981 */ /* 0x000ee4000c1e1500 */
[--C-:B------:R-:W-:Y:S02]  /*0b70*/  IMAD.WIDE.U32 R10, R11, 0x2, R8.reuse ;  /* 0x000000020b0a7825 */ /* 0x100fe400078e0008 */
[----:B------:R-:W2:Y:S02]  /*0b80*/  LDG.E.U16 R6, desc[UR6][R2.64] ;  /* 0x0000000602067981 */ /* 0x000ea4000c1e1500 */
[----:B------:R-:W-:-:S02]  /*0b90*/  IMAD.WIDE.U32 R8, R17, 0x2, R8 ;  /* 0x0000000211087825 */ /* 0x000fc400078e0008 */
[----:B------:R-:W3:Y:S04]  /*0ba0*/  LDG.E.U16 R16, desc[UR6][R2.64+0x2] ;  /* 0x0000020602107981 */ /* 0x000ee8000c1e1500 */
[----:B------:R-:W4:Y:S04]  /*0bb0*/  LDG.E.U16 R11, desc[UR6][R10.64] ;  /* 0x000000060a0b7981 */ /* 0x000f28000c1e1500 */
[----:B------:R-:W4:Y:S04]  /*0bc0*/  LDG.E.U16 R17, desc[UR6][R2.64+0x4] ;  /* 0x0000040602117981 */ /* 0x000f28000c1e1500 */
[----:B------:R-:W5:Y:S04]  /*0bd0*/  LDG.E.U16 R9, desc[UR6][R8.64] ;  /* 0x0000000608097981 */ /* 0x000f68000c1e1500 */
[----:B------:R-:W5:Y:S01]  /*0be0*/  LDG.E.U16 R18, desc[UR6][R2.64+0x6] ;  /* 0x0000060602127981 */ /* 0x000f62000c1e1500 */
[----:B------:R-:W-:-:S02]  /*0bf0*/  IADD3 R5, PT, PT, R5, -0x4, RZ ;  /* 0xfffffffc05057810 */ /* 0x000fc40007ffe0ff */
[----:B------:R-:W-:Y:S01]  /*0c00*/  IADD3 R7, PT, PT, R7, 0x4, RZ ;  /* 0x0000000407077810 */ /* 0x000fe20007ffe0ff */
[----:B--2---:R-:W-:-:S04]  /*0c10*/  IMAD R6, R12, R6, R25 ;  /* 0x000000060c067224 */ /* 0x004fc800078e0219 */
[----:B---3--:R-:W-:-:S04]  /*0c20*/  IMAD R6, R15, R16, R6 ;  /* 0x000000100f067224 */ /* 0x008fc800078e0206 */
[----:B----4-:R-:W-:-:S04]  /*0c30*/  IMAD R6, R11, R17, R6 ;  /* 0x000000110b067224 */ /* 0x010fc800078e0206 */
[----:B-----5:R-:W-:-:S07]  /*0c40*/  IMAD R25, R9, R18, R6 ;  /* 0x0000001209197224 */ /* 0x020fce00078e0206 */
.L_x_12:
[----:B------:R-:W-:Y:S05]  /*0c50*/  BSYNC.RECONVERGENT B2 ;  /* 0x0000000000027941 */ /* 0x000fea0003800200 */
.L_x_11:
[----:B------:R-:W-:Y:S05]  /*0c60*/  @!P1 BRA `(.L_x_5) ;  /* 0x0000000000409947 */ /* 0x000fea0003800000 */
[----:B------:R-:W0:Y:S01]  /*0c70*/  LDC.64 R8, c[0x0][0x380] ;  /* 0x0000e000ff087b82 */ /* 0x000e220000000a00 */
[----:B------:R-:W-:-:S07]  /*0c80*/  IADD3 R4, PT, PT, -R4, RZ, RZ ;  /* 0x000000ff04047210 */ /* 0x000fce0007ffe1ff */
[----:B------:R-:W1:Y:S01]  /*0c90*/  LDC.64 R2, c[0x0][0x388] ;  /* 0x0000e200ff027b82 */ /* 0x000e620000000a00 */
[----:B0-----:R-:W-:-:S03]  /*0ca0*/  IMAD.WIDE.U32 R6, R7, 0x2, R8 ;  /* 0x0000000207067825 */ /* 0x001fc600078e0008 */
[----:B------:R-:W-:-:S07]  /*0cb0*/  MOV R10, R6 ;  /* 0x00000006000a7202 */ /* 0x000fce0000000f00 */
.L_x_13:
[----:B-1----:R-:W-:Y:S01]  /*0cc0*/  IMAD.WIDE.U32 R8, R5, 0x2, R2 ;  /* 0x0000000205087825 */ /* 0x002fe200078e0002 */
[----:B------:R-:W-:-:S05]  /*0cd0*/  MOV R6, R10 ;  /* 0x0000000a00067202 */ /* 0x000fca0000000f00 */
[----:B------:R-:W2:Y:S04]  /*0ce0*/  LDG.E.U16 R8, desc[UR6][R8.64] ;  /* 0x0000000608087981 */ /* 0x000ea8000c1e1500 */
[----:B------:R0:W2:Y:S01]  /*0cf0*/  LDG.E.U16 R6, desc[UR6][R6.64] ;  /* 0x0000000606067981 */ /* 0x0000a2000c1e1500 */
[----:B------:R-:W-:Y:S01]  /*0d00*/  IADD3 R4, PT, PT, R4, 0x1, RZ ;  /* 0x0000000104047810 */ /* 0x000fe20007ffe0ff */
[----:B------:R-:W-:Y:S01]  /*0d10*/  VIADD R5, R5, 0xffffffff ;  /* 0xffffffff05057836 */ /* 0x000fe20000000000 */
[----:B------:R-:W-:Y:S02]  /*0d20*/  IADD3 R10, P1, PT, R10, 0x2, RZ ;  /* 0x000000020a0a7810 */ /* 0x000fe40007f3e0ff */
[----:B------:R-:W-:Y:S02]  /*0d30*/  ISETP.NE.AND P0, PT, R4, RZ, PT ;  /* 0x000000ff0400720c */ /* 0x000fe40003f05270 */
[----:B0-----:R-:W-:Y:S01]  /*0d40*/  IADD3.X R7, PT, PT, RZ, R7, RZ, P1, !PT ;  /* 0x00000007ff077210 */ /* 0x001fe20000ffe4ff */
[----:B--2---:R-:W-:-:S10]  /*0d50*/  IMAD R25, R8, R6, R25 ;  /* 0x0000000608197224 */ /* 0x004fd400078e0219 */
[----:B------:R-:W-:Y:S05]  /*0d60*/  @P0 BRA `(.L_x_13) ;  /* 0xfffffffc00d40947 */ /* 0x000fea000383ffff */
.L_x_5:
[----:B------:R-:W-:Y:S05]  /*0d70*/  BSYNC.RECONVERGENT B0 ;  /* 0x0000000000007941 */ /* 0x000fea0003800200 */
.L_x_4:
[----:B------:R-:W-:Y:S05]  /*0d80*/  BRA `(.L_x_14) ;  /* 0x0000000000747947 */ /* 0x000fea0003800000 */
.L_x_3:
[----:B------:R-:W-:Y:S01]  /*0d90*/  IADD3 R4, PT, PT, R0, -0x7, RZ ;  /* 0xfffffff900047810 */ /* 0x000fe20007ffe0ff */
[----:B------:R-:W-:-:S03]  /*0da0*/  HFMA2 R25, -RZ, RZ, 0, 0 ;  /* 0x00000000ff197431 */ /* 0x000fc600000001ff */
[----:B------:R-:W-:-:S13]  /*0db0*/  ISETP.GE.AND P0, PT, R4, R15, PT ;  /* 0x0000000f0400720c */ /* 0x000fda0003f06270 */
[----:B------:R-:W-:Y:S05]  /*0dc0*/  @P0 BRA `(.L_x_14) ;  /* 0x0000000000640947 */ /* 0x000fea0003800000 */
[----:B------:R-:W0:Y:S01]  /*0dd0*/  LDCU.64 UR4, c[0x0][0x388] ;  /* 0x00007100ff0477ac */ /* 0x000e220008000a00 */
[----:B------:R-:W1:Y:S01]  /*0de0*/  LDC.64 R2, c[0x0][0x380] ;  /* 0x0000e000ff027b82 */ /* 0x000e620000000a00 */
[----:B------:R-:W-:Y:S02]  /*0df0*/  MOV R9, R4 ;  /* 0x0000000400097202 */ /* 0x000fe40000000f00 */
[----:B------:R-:W-:Y:S02]  /*0e00*/  MOV R8, RZ ;  /* 0x000000ff00087202 */ /* 0x000fe40000000f00 */
[----:B------:R-:W-:Y:S02]  /*0e10*/  MOV R10, R0 ;  /* 0x00000000000a7202 */ /* 0x000fe40000000f00 */
[----:B------:R-:W-:Y:S01]  /*0e20*/  MOV R25, RZ ;  /* 0x000000ff00197202 */ /* 0x000fe20000000f00 */
[----:B0-----:R-:W-:-:S04]  /*0e30*/  UIADD3 UR4, UP0, UPT, UR4, 0xe, URZ ;  /* 0x0000000e04047890 */ /* 0x001fc8000ff1e0ff */
[----:B------:R-:W-:Y:S02]  /*0e40*/  UIADD3.X UR5, UPT, UPT, URZ, UR5, URZ, UP0, !UPT ;  /* 0x00000005ff057290 */ /* 0x000fe400087fe4ff */
[----:B------:R-:W-:-:S04]  /*0e50*/  IMAD.U32 R12, RZ, RZ, UR4 ;  /* 0x00000004ff0c7e24 */ /* 0x000fc8000f8e00ff */
[----:B------:R-:W-:-:S07]  /*0e60*/  MOV R13, UR5 ;  /* 0x00000005000d7c02 */ /* 0x000fce0008000f00 */
.L_x_15:
[----:B-1----:R-:W-:Y:S01]  /*0e70*/  IMAD.WIDE R4, R9, 0x2, R2 ;  /* 0x0000000209047825 */ /* 0x002fe200078e0202 */
[----:B------:R-:W-:Y:S02]  /*0e80*/  MOV R6, R12 ;  /* 0x0000000c00067202 */ /* 0x000fe40000000f00 */
[----:B------:R-:W-:-:S03]  /*0e90*/  MOV R7, R13 ;  /* 0x0000000d00077202 */ /* 0x000fc60000000f00 */
[----:B------:R-:W2:Y:S04]  /*0ea0*/  LDG.E.U16 R4, desc[UR6][R4.64] ;  /* 0x0000000604047981 */ /* 0x000ea8000c1e1500 */
[----:B------:R-:W2:Y:S01]  /*0eb0*/  LDG.E.U16 R6, desc[UR6][R6.64] ;  /* 0x0000000606067981 */ /* 0x000ea2000c1e1500 */
[----:B------:R-:W-:Y:S02]  /*0ec0*/  IADD3 R11, PT, PT, R10, -0x6, RZ ;  /* 0xfffffffa0a0b7810 */ /* 0x000fe40007ffe0ff */
[----:B------:R-:W-:Y:S02]  /*0ed0*/  ISETP.NE.AND P2, PT, R8, 0xe, PT ;  /* 0x0000000e0800780c */ /* 0x000fe40003f45270 */
[----:B------:R-:W-:Y:S02]  /*0ee0*/  ISETP.GE.AND P0, PT, R11, R15, PT ;  /* 0x0000000f0b00720c */ /* 0x000fe40003f06270 */
[----:B------:R-:W-:-:S02]  /*0ef0*/  IADD3 R12, P1, PT, R12, -0x2, RZ ;  /* 0xfffffffe0c0c7810 */ /* 0x000fc40007f3e0ff */
[----:B------:R-:W-:Y:S02]  /*0f00*/  IADD3 R9, PT, PT, R9, 0x1, RZ ;  /* 0x0000000109097810 */ /* 0x000fe40007ffe0ff */
[----:B------:R-:W-:Y:S02]  /*0f10*/  IADD3 R8, PT, PT, R8, 0x2, RZ ;  /* 0x0000000208087810 */ /* 0x000fe40007ffe0ff */
[----:B------:R-:W-:Y:S02]  /*0f20*/  IADD3 R10, PT, PT, R10, 0x1, RZ ;  /* 0x000000010a0a7810 */ /* 0x000fe40007ffe0ff */
[----:B------:R-:W-:Y:S01]  /*0f30*/  IADD3.X R13, PT, PT, R13, -0x1, RZ, P1, !PT ;  /* 0xffffffff0d0d7810 */ /* 0x000fe20000ffe4ff */
[----:B--2---:R-:W-:Y:S02]  /*0f40*/  IMAD R25, R6, R4, R25 ;  /* 0x0000000406197224 */ /* 0x004fe400078e0219 */
[----:B------:R-:W-:Y:S05]  /*0f50*/  @!P0 BRA P2, `(.L_x_15) ;  /* 0xfffffffc00c48947 */ /* 0x000fea000103ffff */
.L_x_14:
[----:B------:R-:W-:Y:S05]  /*0f60*/  BSYNC.RECONVERGENT B1 ;  /* 0x0000000000017941 */ /* 0x000fea0003800200 */
.L_x_2:
[----:B------:R-:W0:Y:S01]  /*0f70*/  LDC.64 R2, c[0x0][0x398] ;  /* 0x0000e600ff027b82 */ /* 0x000e220000000a00 */
[----:B------:R-:W-:-:S07]  /*0f80*/  SHF.R.U32.HI R7, RZ, 0x10, R25 ;  /* 0x00000010ff077819 */ /* 0x000fce0000011619 */
[----:B------:R-:W1:Y:S01]  /*0f90*/  LDC.64 R4, c[0x0][0x390] ;  /* 0x0000e400ff047b82 */ /* 0x000e620000000a00 */
[----:B0-----:R-:W-:-:S05]  /*0fa0*/  IMAD.WIDE R2, R0, 0x2, R2 ;  /* 0x0000000200027825 */ /* 0x001fca00078e0202 */
[----:B------:R-:W-:Y:S01]  /*0fb0*/  STG.E.U16 desc[UR6][R2.64+0x2], R7 ;  /* 0x0000020702007986 */ /* 0x000fe2000c101506 */
[----:B-1----:R-:W-:-:S05]  /*0fc0*/  IMAD.WIDE R4, R0, 0x2, R4 ;  /* 0x0000000200047825 */ /* 0x002fca00078e0204 */
[----:B------:R-:W-:Y:S01]  /*0fd0*/  STG.E.U16 desc[UR6][R4.64], R25 ;  /* 0x0000001904007986 */ /* 0x000fe2000c101506 */
[----:B------:R-:W-:Y:S05]  /*0fe0*/  EXIT ;  /* 0x000000000000794d */ /* 0x000fea0003800000 */
.L_x_16:
        /* <DEDUP_REMOVED lines=9> */
.L_x_19:


//--------------------- .nv.shared.reserved.0     --------------------------
	.section	.nv.shared.reserved.0,"aw",@nobits
	.weak		__nv_reservedSMEM_offset_0_alias
	.size		__nv_reservedSMEM_offset_0_alias, 0, 64
	.other		__nv_reservedSMEM_offset_0_alias,@"STO_CUDA_RESERVED_SHARED STV_DEFAULT"
__nv_reservedSMEM_offset_0_alias:
	.zero		0
	.zero		64


//--------------------- .nv.constant0._Z6func_2PjS_S_ --------------------------
	.section	.nv.constant0._Z6func_2PjS_S_,"a",@progbits
	.sectionflags	@""
	.align	4
.nv.constant0._Z6func_2PjS_S_:
	.zero		920


//--------------------- .nv.constant0._Z6func_1PjS_S_ --------------------------
	.section	.nv.constant0._Z6func_1PjS_S_,"a",@progbits
	.sectionflags	@""
	.align	4
.nv.constant0._Z6func_1PjS_S_:
	.zero		920


//--------------------- .nv.constant0._Z17standartMulKernelPtS_S_S_i --------------------------
	.section	.nv.constant0._Z17standartMulKernelPtS_S_S_i,"a",@progbits
	.sectionflags	@""
	.align	4
.nv.constant0._Z17standartMulKernelPtS_S_S_i:
	.zero		932


//--------------------- SYMBOLS --------------------------

	.type		.nv.reservedSmem.offset0,@object
	.size		.nv.reservedSmem.offset0,0x4
